//
// Generated by NVIDIA NVVM Compiler
//
// Compiler Build ID: CL-36424714
// Cuda compilation tools, release 13.0, V13.0.88
// Based on NVVM 20.0.0
//

.version 9.0
.target sm_100
.address_size 64

	// .globl	_Z9vectorAddPiS_S_ii

.visible .entry _Z9vectorAddPiS_S_ii(
	.param .u64 .ptr .align 1 _Z9vectorAddPiS_S_ii_param_0,
	.param .u64 .ptr .align 1 _Z9vectorAddPiS_S_ii_param_1,
	.param .u64 .ptr .align 1 _Z9vectorAddPiS_S_ii_param_2,
	.param .u32 _Z9vectorAddPiS_S_ii_param_3,
	.param .u32 _Z9vectorAddPiS_S_ii_param_4
)
{
	.reg .pred 	%p<3>;
	.reg .b32 	%r<13>;
	.reg .b64 	%rd<11>;

	ld.param.u64 	%rd1, [_Z9vectorAddPiS_S_ii_param_0];
	ld.param.u64 	%rd2, [_Z9vectorAddPiS_S_ii_param_1];
	ld.param.u64 	%rd3, [_Z9vectorAddPiS_S_ii_param_2];
	ld.param.u32 	%r4, [_Z9vectorAddPiS_S_ii_param_3];
	ld.param.u32 	%r5, [_Z9vectorAddPiS_S_ii_param_4];
	setp.eq.s32 	%p1, %r5, 0;
	@%p1 bra 	$L__BB0_2;
	mov.u32 	%r12, %tid.x;
	bra.uni 	$L__BB0_3;
$L__BB0_2:
	mov.u32 	%r6, %tid.x;
	mov.u32 	%r7, %ctaid.x;
	mov.u32 	%r8, %ntid.x;
	mad.lo.s32 	%r12, %r7, %r8, %r6;
$L__BB0_3:
	setp.ge.s32 	%p2, %r12, %r4;
	@%p2 bra 	$L__BB0_5;
	cvta.to.global.u64 	%rd4, %rd1;
	mul.wide.s32 	%rd5, %r12, 4;
	add.s64 	%rd6, %rd4, %rd5;
	ld.global.u32 	%r9, [%rd6];
	cvta.to.global.u64 	%rd7, %rd2;
	add.s64 	%rd8, %rd7, %rd5;
	ld.global.u32 	%r10, [%rd8];
	add.s32 	%r11, %r10, %r9;
	cvta.to.global.u64 	%rd9, %rd3;
	add.s64 	%rd10, %rd9, %rd5;
	st.global.u32 	[%rd10], %r11;
$L__BB0_5:
	ret;

}


// ===== COMPILED SASS (sm_100) =====

	.target	sm_100

	.elftype	@"ET_EXEC"


//--------------------- .note.nv.tkinfo           --------------------------
	.section	.note.nv.tkinfo,"",@"SHT_NOTE"
	.sectionflags	@"SHF_NOTE_NV_TKINFO"
	.tkinfo
        /*0018*/ 	.word	0x00000002
        /*0030*/ 	.string	""
        /*0030*/ 	.string	"ptxas"
        /*0030*/ 	.string	"Cuda compilation tools, release 13.0, V13.0.88"
        /*0030*/ 	.string	"Build cuda_13.0.r13.0/compiler.36424714_0"
        /*0030*/ 	.string	"-arch sm_100 -m 64 "



//--------------------- .note.nv.cuinfo           --------------------------
	.section	.note.nv.cuinfo,"",@"SHT_NOTE"
	.sectionflags	@"SHF_NOTE_NV_CUINFO"
        /*0018*/ 	.short	0x0002
        /*001a*/ 	.short	0x0064
        /*001c*/ 	.short	0x0082
	.zero		2


//--------------------- .nv.info                  --------------------------
	.section	.nv.info,"",@"SHT_CUDA_INFO"
	.align	4


	//----- nvinfo : EIATTR_REGCOUNT
	.align		4
        /*0000*/ 	.byte	0x04, 0x2f
        /*0002*/ 	.short	(.L_1 - .L_0)
	.align		4
.L_0:
        /*0004*/ 	.word	index@(_Z9vectorAddPiS_S_ii)
        /*0008*/ 	.word	0x0000000c


	//----- nvinfo : EIATTR_FRAME_SIZE
	.align		4
.L_1:
        /*000c*/ 	.byte	0x04, 0x11
        /*000e*/ 	.short	(.L_3 - .L_2)
	.align		4
.L_2:
        /*0010*/ 	.word	index@(_Z9vectorAddPiS_S_ii)
        /*0014*/ 	.word	0x00000000


	//----- nvinfo : EIATTR_MIN_STACK_SIZE
	.align		4
.L_3:
        /*0018*/ 	.byte	0x04, 0x12
        /*001a*/ 	.short	(.L_5 - .L_4)
	.align		4
.L_4:
        /*001c*/ 	.word	index@(_Z9vectorAddPiS_S_ii)
        /*0020*/ 	.word	0x00000000
.L_5:


//--------------------- .nv.compat                --------------------------
	.section	.nv.compat,"",@"SHT_CUDA_COMPAT_INFO"
	.align	4
        /*0000*/ 	.byte	0x02, 0x09, 0x00, 0x00, 0x02, 0x02, 0x01, 0x00, 0x02, 0x05, 0x05, 0x00, 0x03, 0x07, 0x01, 0x01
        /*0010*/ 	.byte	0x02, 0x03, 0x00, 0x00, 0x02, 0x06, 0x01, 0x00, 0x04, 0x0b, 0x08, 0x00, 0x09, 0x00, 0x00, 0x00
        /*0020*/ 	.byte	0x00, 0x00, 0x00, 0x00


//--------------------- .nv.info._Z9vectorAddPiS_S_ii --------------------------
	.section	.nv.info._Z9vectorAddPiS_S_ii,"",@"SHT_CUDA_INFO"
	.sectionflags	@""
	.align	4


	//----- nvinfo : EIATTR_CUDA_API_VERSION
	.align		4
        /*0000*/ 	.byte	0x04, 0x37
        /*0002*/ 	.short	(.L_7 - .L_6)
.L_6:
        /*0004*/ 	.word	0x00000082


	//----- nvinfo : EIATTR_KPARAM_INFO
	.align		4
.L_7:
        /*0008*/ 	.byte	0x04, 0x17
        /*000a*/ 	.short	(.L_9 - .L_8)
.L_8:
        /*000c*/ 	.word	0x00000000
        /*0010*/ 	.short	0x0004
        /*0012*/ 	.short	0x001c
        /*0014*/ 	.byte	0x00, 0xf0, 0x11, 0x00


	//----- nvinfo : EIATTR_KPARAM_INFO
	.align		4
.L_9:
        /*0018*/ 	.byte	0x04, 0x17
        /*001a*/ 	.short	(.L_11 - .L_10)
.L_10:
        /*001c*/ 	.word	0x00000000
        /*0020*/ 	.short	0x0003
        /*0022*/ 	.short	0x0018
        /*0024*/ 	.byte	0x00, 0xf0, 0x11, 0x00


	//----- nvinfo : EIATTR_KPARAM_INFO
	.align		4
.L_11:
        /*0028*/ 	.byte	0x04, 0x17
        /*002a*/ 	.short	(.L_13 - .L_12)
.L_12:
        /*002c*/ 	.word	0x00000000
        /*0030*/ 	.short	0x0002
        /*0032*/ 	.short	0x0010
        /*0034*/ 	.byte	0x00, 0xf5, 0x21, 0x00


	//----- nvinfo : EIATTR_KPARAM_INFO
	.align		4
.L_13:
        /*0038*/ 	.byte	0x04, 0x17
        /*003a*/ 	.short	(.L_15 - .L_14)
.L_14:
        /*003c*/ 	.word	0x00000000
        /*0040*/ 	.short	0x0001
        /*0042*/ 	.short	0x0008
        /*0044*/ 	.byte	0x00, 0xf5, 0x21, 0x00


	//----- nvinfo : EIATTR_KPARAM_INFO
	.align		4
.L_15:
        /*0048*/ 	.byte	0x04, 0x17
        /*004a*/ 	.short	(.L_17 - .L_16)
.L_16:
        /*004c*/ 	.word	0x00000000
        /*0050*/ 	.short	0x0000
        /*0052*/ 	.short	0x0000
        /*0054*/ 	.byte	0x00, 0xf5, 0x21, 0x00


	//----- nvinfo : EIATTR_SPARSE_MMA_MASK
	.align		4
.L_17:
        /*0058*/ 	.byte	0x03, 0x50
        /*005a*/ 	.short	0x0000


	//----- nvinfo : EIATTR_MAXREG_COUNT
	.align		4
        /*005c*/ 	.byte	0x03, 0x1b
        /*005e*/ 	.short	0x00ff


	//----- nvinfo : EIATTR_MERCURY_ISA_VERSION
	.align		4
        /*0060*/ 	.byte	0x03, 0x5f
        /*0062*/ 	.short	0x0101


	//----- nvinfo : EIATTR_VRC_CTA_INIT_COUNT
	.align		4
        /*0064*/ 	.byte	0x02, 0x4a
	.zero		1
	.zero		1


	//----- nvinfo : EIATTR_EXIT_INSTR_OFFSETS
	.align		4
        /*0068*/ 	.byte	0x04, 0x1c
        /*006a*/ 	.short	(.L_19 - .L_18)


	//   ....[0]....
.L_18:
        /*006c*/ 	.word	0x00000090


	//   ....[1]....
        /*0070*/ 	.word	0x00000150


	//----- nvinfo : EIATTR_CBANK_PARAM_SIZE
	.align		4
.L_19:
        /*0074*/ 	.byte	0x03, 0x19
        /*0076*/ 	.short	0x0020


	//----- nvinfo : EIATTR_PARAM_CBANK
	.align		4
        /*0078*/ 	.byte	0x04, 0x0a
        /*007a*/ 	.short	(.L_21 - .L_20)
	.align		4
.L_20:
        /*007c*/ 	.word	index@(.nv.constant0._Z9vectorAddPiS_S_ii)
        /*0080*/ 	.short	0x0380
        /*0082*/ 	.short	0x0020


	//----- nvinfo : EIATTR_SW_WAR
	.align		4
.L_21:
        /*0084*/ 	.byte	0x04, 0x36
        /*0086*/ 	.short	(.L_23 - .L_22)
.L_22:
        /*0088*/ 	.word	0x00000008
.L_23:


//--------------------- .nv.callgraph             --------------------------
	.section	.nv.callgraph,"",@"SHT_CUDA_CALLGRAPH"
	.align	4
	.sectionentsize	8
	.align		4
        /*0000*/ 	.word	0x00000000
	.align		4
        /*0004*/ 	.word	0xffffffff
	.align		4
        /*0008*/ 	.word	0x00000000
	.align		4
        /*000c*/ 	.word	0xfffffffe
	.align		4
        /*0010*/ 	.word	0x00000000
	.align		4
        /*0014*/ 	.word	0xfffffffd
	.align		4
        /*0018*/ 	.word	0x00000000
	.align		4
        /*001c*/ 	.word	0xfffffffc


//--------------------- .text._Z9vectorAddPiS_S_ii --------------------------
	.section	.text._Z9vectorAddPiS_S_ii,"ax",@progbits
	.align	128
        .global         _Z9vectorAddPiS_S_ii
        .type           _Z9vectorAddPiS_S_ii,@function
        .size           _Z9vectorAddPiS_S_ii,(.L_x_1 - _Z9vectorAddPiS_S_ii)
        .other          _Z9vectorAddPiS_S_ii,@"STO_CUDA_ENTRY STV_DEFAULT"
_Z9vectorAddPiS_S_ii:
.text._Z9vectorAddPiS_S_ii:
[----:B------:R-:W-:Y:S01]  /*0000*/  LDC R1, c[0x0][0x37c] ;  /* 0x0000df00ff017b82 */ /* 0x000fe20000000800 */
[----:B------:R-:W0:Y:S01]  /*0010*/  LDCU UR4, c[0x0][0x39c] ;  /* 0x00007380ff0477ac */ /* 0x000e220008000800 */
[----:B------:R-:W1:Y:S01]  /*0020*/  S2R R9, SR_TID.X ;  /* 0x0000000000097919 */ /* 0x000e620000002100 */
[----:B0-----:R-:W-:Y:S01]  /*0030*/  ISETP.NE.AND P0, PT, RZ, UR4, PT ;  /* 0x00000004ff007c0c */ /* 0x001fe2000bf05270 */
[----:B------:R-:W0:-:S12]  /*0040*/  LDCU UR4, c[0x0][0x398] ;  /* 0x00007300ff0477ac */ /* 0x000e180008000800 */
[----:B------:R-:W1:Y:S01]  /*0050*/  @!P0 S2R R0, SR_CTAID.X ;  /* 0x0000000000008919 */ /* 0x000e620000002500 */
[----:B------:R-:W1:Y:S02]  /*0060*/  @!P0 LDC R2, c[0x0][0x360] ;  /* 0x0000d800ff028b82 */ /* 0x000e640000000800 */
[----:B-1----:R-:W-:-:S05]  /*0070*/  @!P0 IMAD R9, R0, R2, R9 ;  /* 0x0000000200098224 */ /* 0x002fca00078e0209 */
[----:B0-----:R-:W-:-:S13]  /*0080*/  ISETP.GE.AND P0, PT, R9, UR4, PT ;  /* 0x0000000409007c0c */ /* 0x001fda000bf06270 */
[----:B------:R-:W-:Y:S05]  /*0090*/  @P0 EXIT ;  /* 0x000000000000094d */ /* 0x000fea0003800000 */
[----:B------:R-:W0:Y:S01]  /*00a0*/  LDC.64 R2, c[0x0][0x380] ;  /* 0x0000e000ff027b82 */ /* 0x000e220000000a00 */
[----:B------:R-:W1:Y:S07]  /*00b0*/  LDCU.64 UR4, c[0x0][0x358] ;  /* 0x00006b00ff0477ac */ /* 0x000e6e0008000a00 */
[----:B------:R-:W2:Y:S08]  /*00c0*/  LDC.64 R4, c[0x0][0x388] ;  /* 0x0000e200ff047b82 */ /* 0x000eb00000000a00 */
[----:B------:R-:W3:Y:S01]  /*00d0*/  LDC.64 R6, c[0x0][0x390] ;  /* 0x0000e400ff067b82 */ /* 0x000ee20000000a00 */
[----:B0-----:R-:W-:-:S06]  /*00e0*/  IMAD.WIDE R2, R9, 0x4, R2 ;  /* 0x0000000409027825 */ /* 0x001fcc00078e0202 */
[----:B-1----:R-:W4:Y:S01]  /*00f0*/  LDG.E R2, desc[UR4][R2.64] ;  /* 0x0000000402027981 */ /* 0x002f22000c1e1900 */
[----:B--2---:R-:W-:-:S06]  /*0100*/  IMAD.WIDE R4, R9, 0x4, R4 ;  /* 0x0000000409047825 */ /* 0x004fcc00078e0204 */
[----:B------:R-:W4:Y:S01]  /*0110*/  LDG.E R5, desc[UR4][R4.64] ;  /* 0x0000000404057981 */ /* 0x000f22000c1e1900 */
[----:B---3--:R-:W-:Y:S01]  /*0120*/  IMAD.WIDE R6, R9, 0x4, R6 ;  /* 0x0000000409067825 */ /* 0x008fe200078e0206 */
[----:B----4-:R-:W-:-:S05]  /*0130*/  IADD3 R9, PT, PT, R2, R5, RZ ;  /* 0x0000000502097210 */ /* 0x010fca0007ffe0ff */
[----:B------:R-:W-:Y:S01]  /*0140*/  STG.E desc[UR4][R6.64], R9 ;  /* 0x0000000906007986 */ /* 0x000fe2000c101904 */
[----:B------:R-:W-:Y:S05]  /*0150*/  EXIT ;  /* 0x000000000000794d */ /* 0x000fea0003800000 */
.L_x_0:
[----:B------:R-:W-:-:S00]  /*0160*/  BRA `(.L_x_0) ;  /* 0xfffffffc00fc7947 */ /* 0x000fc0000383ffff */
[----:B------:R-:W-:-:S00]  /*0170*/  NOP ;  /* 0x0000000000007918 */ /* 0x000fc00000000000 */
        /* <DEDUP_REMOVED lines=8> */
.L_x_1:


//--------------------- .nv.shared.reserved.0     --------------------------
	.section	.nv.shared.reserved.0,"aw",@nobits
	.weak		__nv_reservedSMEM_offset_0_alias
	.size		__nv_reservedSMEM_offset_0_alias, 0, 64
	.other		__nv_reservedSMEM_offset_0_alias,@"STO_CUDA_RESERVED_SHARED STV_DEFAULT"
__nv_reservedSMEM_offset_0_alias:
	.zero		0
	.zero		64


//--------------------- .nv.constant0._Z9vectorAddPiS_S_ii --------------------------
	.section	.nv.constant0._Z9vectorAddPiS_S_ii,"a",@progbits
	.sectionflags	@""
	.align	4
.nv.constant0._Z9vectorAddPiS_S_ii:
	.zero		928


//--------------------- SYMBOLS --------------------------

	.type		.nv.reservedSmem.offset0,@object
	.size		.nv.reservedSmem.offset0,0x4
